//
// Generated by NVIDIA NVVM Compiler
//
// Compiler Build ID: CL-36424714
// Cuda compilation tools, release 13.0, V13.0.88
// Based on NVVM 20.0.0
//

.version 9.0
.target sm_100
.address_size 64

	// .globl	_Z4gemmPfiiS_iS_

.visible .entry _Z4gemmPfiiS_iS_(
	.param .u64 .ptr .align 1 _Z4gemmPfiiS_iS__param_0,
	.param .u32 _Z4gemmPfiiS_iS__param_1,
	.param .u32 _Z4gemmPfiiS_iS__param_2,
	.param .u64 .ptr .align 1 _Z4gemmPfiiS_iS__param_3,
	.param .u32 _Z4gemmPfiiS_iS__param_4,
	.param .u64 .ptr .align 1 _Z4gemmPfiiS_iS__param_5
)
{
	.reg .pred 	%p<10>;
	.reg .b32 	%r<91>;
	.reg .b32 	%f<68>;
	.reg .b64 	%rd<69>;

	ld.param.u64 	%rd4, [_Z4gemmPfiiS_iS__param_0];
	ld.param.u32 	%r44, [_Z4gemmPfiiS_iS__param_1];
	ld.param.u64 	%rd5, [_Z4gemmPfiiS_iS__param_3];
	ld.param.u32 	%r45, [_Z4gemmPfiiS_iS__param_4];
	ld.param.u64 	%rd3, [_Z4gemmPfiiS_iS__param_5];
	cvta.to.global.u64 	%rd1, %rd5;
	cvta.to.global.u64 	%rd2, %rd4;
	mov.u32 	%r46, %ntid.x;
	mov.u32 	%r47, %ctaid.x;
	mul.lo.s32 	%r1, %r46, %r47;
	mov.u32 	%r2, %tid.x;
	add.s32 	%r3, %r1, %r2;
	mov.u32 	%r48, %ntid.y;
	mov.u32 	%r49, %ctaid.y;
	mov.u32 	%r50, %tid.y;
	mad.lo.s32 	%r4, %r48, %r49, %r50;
	setp.lt.s32 	%p1, %r44, 1;
	mov.f32 	%f67, 0f00000000;
	@%p1 bra 	$L__BB0_12;
	mul.lo.s32 	%r5, %r44, %r4;
	and.b32  	%r6, %r44, 7;
	setp.lt.u32 	%p2, %r44, 8;
	mov.f32 	%f67, 0f00000000;
	mov.b32 	%r89, 0;
	@%p2 bra 	$L__BB0_4;
	and.b32  	%r89, %r44, 2147483640;
	neg.s32 	%r87, %r89;
	add.s32 	%r52, %r2, %r45;
	add.s32 	%r86, %r52, %r1;
	shl.b32 	%r10, %r45, 3;
	shl.b32 	%r53, %r45, 1;
	add.s32 	%r85, %r3, %r53;
	mad.lo.s32 	%r84, %r45, 3, %r3;
	shl.b32 	%r54, %r45, 2;
	add.s32 	%r83, %r3, %r54;
	mad.lo.s32 	%r82, %r45, 5, %r3;
	mad.lo.s32 	%r81, %r45, 6, %r3;
	mad.lo.s32 	%r80, %r45, 7, %r3;
	add.s32 	%r78, %r5, 3;
	mov.f32 	%f67, 0f00000000;
	mov.u32 	%r79, %r3;
$L__BB0_3:
	.pragma "nounroll";
	add.s32 	%r55, %r78, -3;
	mul.wide.u32 	%rd6, %r55, 4;
	add.s64 	%rd7, %rd2, %rd6;
	ld.global.f32 	%f17, [%rd7];
	mul.wide.u32 	%rd8, %r79, 4;
	add.s64 	%rd9, %rd1, %rd8;
	ld.global.f32 	%f18, [%rd9];
	fma.rn.f32 	%f19, %f17, %f18, %f67;
	add.s32 	%r56, %r78, -2;
	mul.wide.u32 	%rd10, %r56, 4;
	add.s64 	%rd11, %rd2, %rd10;
	ld.global.f32 	%f20, [%rd11];
	mul.wide.u32 	%rd12, %r86, 4;
	add.s64 	%rd13, %rd1, %rd12;
	ld.global.f32 	%f21, [%rd13];
	fma.rn.f32 	%f22, %f20, %f21, %f19;
	add.s32 	%r57, %r78, -1;
	mul.wide.u32 	%rd14, %r57, 4;
	add.s64 	%rd15, %rd2, %rd14;
	ld.global.f32 	%f23, [%rd15];
	mul.wide.u32 	%rd16, %r85, 4;
	add.s64 	%rd17, %rd1, %rd16;
	ld.global.f32 	%f24, [%rd17];
	fma.rn.f32 	%f25, %f23, %f24, %f22;
	add.s32 	%r58, %r78, 4;
	mul.wide.u32 	%rd18, %r78, 4;
	add.s64 	%rd19, %rd2, %rd18;
	ld.global.f32 	%f26, [%rd19];
	mul.wide.u32 	%rd20, %r84, 4;
	add.s64 	%rd21, %rd1, %rd20;
	ld.global.f32 	%f27, [%rd21];
	fma.rn.f32 	%f28, %f26, %f27, %f25;
	add.s32 	%r59, %r78, 1;
	mul.wide.u32 	%rd22, %r59, 4;
	add.s64 	%rd23, %rd2, %rd22;
	ld.global.f32 	%f29, [%rd23];
	mul.wide.u32 	%rd24, %r83, 4;
	add.s64 	%rd25, %rd1, %rd24;
	ld.global.f32 	%f30, [%rd25];
	fma.rn.f32 	%f31, %f29, %f30, %f28;
	add.s32 	%r60, %r78, 2;
	mul.wide.u32 	%rd26, %r60, 4;
	add.s64 	%rd27, %rd2, %rd26;
	ld.global.f32 	%f32, [%rd27];
	mul.wide.u32 	%rd28, %r82, 4;
	add.s64 	%rd29, %rd1, %rd28;
	ld.global.f32 	%f33, [%rd29];
	fma.rn.f32 	%f34, %f32, %f33, %f31;
	add.s32 	%r61, %r78, 3;
	mul.wide.u32 	%rd30, %r61, 4;
	add.s64 	%rd31, %rd2, %rd30;
	ld.global.f32 	%f35, [%rd31];
	mul.wide.u32 	%rd32, %r81, 4;
	add.s64 	%rd33, %rd1, %rd32;
	ld.global.f32 	%f36, [%rd33];
	fma.rn.f32 	%f37, %f35, %f36, %f34;
	mul.wide.u32 	%rd34, %r58, 4;
	add.s64 	%rd35, %rd2, %rd34;
	ld.global.f32 	%f38, [%rd35];
	mul.wide.u32 	%rd36, %r80, 4;
	add.s64 	%rd37, %rd1, %rd36;
	ld.global.f32 	%f39, [%rd37];
	fma.rn.f32 	%f67, %f38, %f39, %f37;
	add.s32 	%r87, %r87, 8;
	add.s32 	%r86, %r86, %r10;
	add.s32 	%r85, %r85, %r10;
	add.s32 	%r84, %r84, %r10;
	add.s32 	%r83, %r83, %r10;
	add.s32 	%r82, %r82, %r10;
	add.s32 	%r81, %r81, %r10;
	add.s32 	%r80, %r80, %r10;
	add.s32 	%r79, %r79, %r10;
	add.s32 	%r78, %r78, 8;
	setp.ne.s32 	%p3, %r87, 0;
	@%p3 bra 	$L__BB0_3;
$L__BB0_4:
	setp.eq.s32 	%p4, %r6, 0;
	@%p4 bra 	$L__BB0_12;
	and.b32  	%r39, %r44, 3;
	setp.lt.u32 	%p5, %r6, 4;
	@%p5 bra 	$L__BB0_7;
	add.s32 	%r62, %r89, %r5;
	mul.wide.u32 	%rd38, %r62, 4;
	add.s64 	%rd39, %rd2, %rd38;
	ld.global.f32 	%f41, [%rd39];
	mad.lo.s32 	%r63, %r89, %r45, %r3;
	mul.wide.u32 	%rd40, %r63, 4;
	add.s64 	%rd41, %rd1, %rd40;
	ld.global.f32 	%f42, [%rd41];
	fma.rn.f32 	%f43, %f41, %f42, %f67;
	add.s32 	%r64, %r62, 1;
	mul.wide.u32 	%rd42, %r64, 4;
	add.s64 	%rd43, %rd2, %rd42;
	ld.global.f32 	%f44, [%rd43];
	add.s32 	%r65, %r63, %r45;
	mul.wide.u32 	%rd44, %r65, 4;
	add.s64 	%rd45, %rd1, %rd44;
	ld.global.f32 	%f45, [%rd45];
	fma.rn.f32 	%f46, %f44, %f45, %f43;
	add.s32 	%r66, %r62, 2;
	mul.wide.u32 	%rd46, %r66, 4;
	add.s64 	%rd47, %rd2, %rd46;
	ld.global.f32 	%f47, [%rd47];
	add.s32 	%r67, %r65, %r45;
	mul.wide.u32 	%rd48, %r67, 4;
	add.s64 	%rd49, %rd1, %rd48;
	ld.global.f32 	%f48, [%rd49];
	fma.rn.f32 	%f49, %f47, %f48, %f46;
	add.s32 	%r68, %r62, 3;
	mul.wide.u32 	%rd50, %r68, 4;
	add.s64 	%rd51, %rd2, %rd50;
	ld.global.f32 	%f50, [%rd51];
	add.s32 	%r69, %r67, %r45;
	mul.wide.u32 	%rd52, %r69, 4;
	add.s64 	%rd53, %rd1, %rd52;
	ld.global.f32 	%f51, [%rd53];
	fma.rn.f32 	%f67, %f50, %f51, %f49;
	add.s32 	%r89, %r89, 4;
$L__BB0_7:
	setp.eq.s32 	%p6, %r39, 0;
	@%p6 bra 	$L__BB0_12;
	setp.eq.s32 	%p7, %r39, 1;
	@%p7 bra 	$L__BB0_10;
	add.s32 	%r70, %r89, %r5;
	mul.wide.u32 	%rd54, %r70, 4;
	add.s64 	%rd55, %rd2, %rd54;
	ld.global.f32 	%f53, [%rd55];
	mad.lo.s32 	%r71, %r89, %r45, %r3;
	mul.wide.u32 	%rd56, %r71, 4;
	add.s64 	%rd57, %rd1, %rd56;
	ld.global.f32 	%f54, [%rd57];
	fma.rn.f32 	%f55, %f53, %f54, %f67;
	add.s32 	%r72, %r70, 1;
	mul.wide.u32 	%rd58, %r72, 4;
	add.s64 	%rd59, %rd2, %rd58;
	ld.global.f32 	%f56, [%rd59];
	add.s32 	%r73, %r71, %r45;
	mul.wide.u32 	%rd60, %r73, 4;
	add.s64 	%rd61, %rd1, %rd60;
	ld.global.f32 	%f57, [%rd61];
	fma.rn.f32 	%f67, %f56, %f57, %f55;
	add.s32 	%r89, %r89, 2;
$L__BB0_10:
	and.b32  	%r74, %r44, 1;
	setp.eq.b32 	%p8, %r74, 1;
	not.pred 	%p9, %p8;
	@%p9 bra 	$L__BB0_12;
	add.s32 	%r75, %r89, %r5;
	mul.wide.u32 	%rd62, %r75, 4;
	add.s64 	%rd63, %rd2, %rd62;
	ld.global.f32 	%f58, [%rd63];
	mad.lo.s32 	%r76, %r89, %r45, %r3;
	mul.wide.u32 	%rd64, %r76, 4;
	add.s64 	%rd65, %rd1, %rd64;
	ld.global.f32 	%f59, [%rd65];
	fma.rn.f32 	%f67, %f58, %f59, %f67;
$L__BB0_12:
	cvta.to.global.u64 	%rd66, %rd3;
	mad.lo.s32 	%r77, %r45, %r4, %r3;
	mul.wide.u32 	%rd67, %r77, 4;
	add.s64 	%rd68, %rd66, %rd67;
	st.global.f32 	[%rd68], %f67;
	ret;

}


// ===== COMPILED SASS (sm_100) =====

	.target	sm_100

	.elftype	@"ET_EXEC"


//--------------------- .note.nv.tkinfo           --------------------------
	.section	.note.nv.tkinfo,"",@"SHT_NOTE"
	.sectionflags	@"SHF_NOTE_NV_TKINFO"
	.tkinfo
        /*0018*/ 	.word	0x00000002
        /*0030*/ 	.string	""
        /*0030*/ 	.string	"ptxas"
        /*0030*/ 	.string	"Cuda compilation tools, release 13.0, V13.0.88"
        /*0030*/ 	.string	"Build cuda_13.0.r13.0/compiler.36424714_0"
        /*0030*/ 	.string	"-arch sm_100 -m 64 "



//--------------------- .note.nv.cuinfo           --------------------------
	.section	.note.nv.cuinfo,"",@"SHT_NOTE"
	.sectionflags	@"SHF_NOTE_NV_CUINFO"
        /*0018*/ 	.short	0x0002
        /*001a*/ 	.short	0x0064
        /*001c*/ 	.short	0x0082
	.zero		2


//--------------------- .nv.info                  --------------------------
	.section	.nv.info,"",@"SHT_CUDA_INFO"
	.align	4


	//----- nvinfo : EIATTR_REGCOUNT
	.align		4
        /*0000*/ 	.byte	0x04, 0x2f
        /*0002*/ 	.short	(.L_1 - .L_0)
	.align		4
.L_0:
        /*0004*/ 	.word	index@(_Z4gemmPfiiS_iS_)
        /*0008*/ 	.word	0x00000020


	//----- nvinfo : EIATTR_FRAME_SIZE
	.align		4
.L_1:
        /*000c*/ 	.byte	0x04, 0x11
        /*000e*/ 	.short	(.L_3 - .L_2)
	.align		4
.L_2:
        /*0010*/ 	.word	index@(_Z4gemmPfiiS_iS_)
        /*0014*/ 	.word	0x00000000


	//----- nvinfo : EIATTR_MIN_STACK_SIZE
	.align		4
.L_3:
        /*0018*/ 	.byte	0x04, 0x12
        /*001a*/ 	.short	(.L_5 - .L_4)
	.align		4
.L_4:
        /*001c*/ 	.word	index@(_Z4gemmPfiiS_iS_)
        /*0020*/ 	.word	0x00000000
.L_5:


//--------------------- .nv.compat                --------------------------
	.section	.nv.compat,"",@"SHT_CUDA_COMPAT_INFO"
	.align	4
        /*0000*/ 	.byte	0x02, 0x09, 0x00, 0x00, 0x02, 0x02, 0x01, 0x00, 0x02, 0x05, 0x05, 0x00, 0x03, 0x07, 0x01, 0x01
        /*0010*/ 	.byte	0x02, 0x03, 0x00, 0x00, 0x02, 0x06, 0x01, 0x00, 0x04, 0x0b, 0x08, 0x00, 0x09, 0x00, 0x00, 0x00
        /*0020*/ 	.byte	0x00, 0x00, 0x00, 0x00


//--------------------- .nv.info._Z4gemmPfiiS_iS_ --------------------------
	.section	.nv.info._Z4gemmPfiiS_iS_,"",@"SHT_CUDA_INFO"
	.sectionflags	@""
	.align	4


	//----- nvinfo : EIATTR_CUDA_API_VERSION
	.align		4
        /*0000*/ 	.byte	0x04, 0x37
        /*0002*/ 	.short	(.L_7 - .L_6)
.L_6:
        /*0004*/ 	.word	0x00000082


	//----- nvinfo : EIATTR_KPARAM_INFO
	.align		4
.L_7:
        /*0008*/ 	.byte	0x04, 0x17
        /*000a*/ 	.short	(.L_9 - .L_8)
.L_8:
        /*000c*/ 	.word	0x00000000
        /*0010*/ 	.short	0x0005
        /*0012*/ 	.short	0x0020
        /*0014*/ 	.byte	0x00, 0xf5, 0x21, 0x00


	//----- nvinfo : EIATTR_KPARAM_INFO
	.align		4
.L_9:
        /*0018*/ 	.byte	0x04, 0x17
        /*001a*/ 	.short	(.L_11 - .L_10)
.L_10:
        /*001c*/ 	.word	0x00000000
        /*0020*/ 	.short	0x0004
        /*0022*/ 	.short	0x0018
        /*0024*/ 	.byte	0x00, 0xf0, 0x11, 0x00


	//----- nvinfo : EIATTR_KPARAM_INFO
	.align		4
.L_11:
        /*0028*/ 	.byte	0x04, 0x17
        /*002a*/ 	.short	(.L_13 - .L_12)
.L_12:
        /*002c*/ 	.word	0x00000000
        /*0030*/ 	.short	0x0003
        /*0032*/ 	.short	0x0010
        /*0034*/ 	.byte	0x00, 0xf5, 0x21, 0x00


	//----- nvinfo : EIATTR_KPARAM_INFO
	.align		4
.L_13:
        /*0038*/ 	.byte	0x04, 0x17
        /*003a*/ 	.short	(.L_15 - .L_14)
.L_14:
        /*003c*/ 	.word	0x00000000
        /*0040*/ 	.short	0x0002
        /*0042*/ 	.short	0x000c
        /*0044*/ 	.byte	0x00, 0xf0, 0x11, 0x00


	//----- nvinfo : EIATTR_KPARAM_INFO
	.align		4
.L_15:
        /*0048*/ 	.byte	0x04, 0x17
        /*004a*/ 	.short	(.L_17 - .L_16)
.L_16:
        /*004c*/ 	.word	0x00000000
        /*0050*/ 	.short	0x0001
        /*0052*/ 	.short	0x0008
        /*0054*/ 	.byte	0x00, 0xf0, 0x11, 0x00


	//----- nvinfo : EIATTR_KPARAM_INFO
	.align		4
.L_17:
        /*0058*/ 	.byte	0x04, 0x17
        /*005a*/ 	.short	(.L_19 - .L_18)
.L_18:
        /*005c*/ 	.word	0x00000000
        /*0060*/ 	.short	0x0000
        /*0062*/ 	.short	0x0000
        /*0064*/ 	.byte	0x00, 0xf5, 0x21, 0x00


	//----- nvinfo : EIATTR_SPARSE_MMA_MASK
	.align		4
.L_19:
        /*0068*/ 	.byte	0x03, 0x50
        /*006a*/ 	.short	0x0000


	//----- nvinfo : EIATTR_MAXREG_COUNT
	.align		4
        /*006c*/ 	.byte	0x03, 0x1b
        /*006e*/ 	.short	0x00ff


	//----- nvinfo : EIATTR_MERCURY_ISA_VERSION
	.align		4
        /*0070*/ 	.byte	0x03, 0x5f
        /*0072*/ 	.short	0x0101


	//----- nvinfo : EIATTR_VRC_CTA_INIT_COUNT
	.align		4
        /*0074*/ 	.byte	0x02, 0x4a
	.zero		1
	.zero		1


	//----- nvinfo : EIATTR_EXIT_INSTR_OFFSETS
	.align		4
        /*0078*/ 	.byte	0x04, 0x1c
        /*007a*/ 	.short	(.L_21 - .L_20)


	//   ....[0]....
.L_20:
        /*007c*/ 	.word	0x00000a90


	//----- nvinfo : EIATTR_CBANK_PARAM_SIZE
	.align		4
.L_21:
        /*0080*/ 	.byte	0x03, 0x19
        /*0082*/ 	.short	0x0028


	//----- nvinfo : EIATTR_PARAM_CBANK
	.align		4
        /*0084*/ 	.byte	0x04, 0x0a
        /*0086*/ 	.short	(.L_23 - .L_22)
	.align		4
.L_22:
        /*0088*/ 	.word	index@(.nv.constant0._Z4gemmPfiiS_iS_)
        /*008c*/ 	.short	0x0380
        /*008e*/ 	.short	0x0028


	//----- nvinfo : EIATTR_SW_WAR
	.align		4
.L_23:
        /*0090*/ 	.byte	0x04, 0x36
        /*0092*/ 	.short	(.L_25 - .L_24)
.L_24:
        /*0094*/ 	.word	0x00000008
.L_25:


//--------------------- .nv.callgraph             --------------------------
	.section	.nv.callgraph,"",@"SHT_CUDA_CALLGRAPH"
	.align	4
	.sectionentsize	8
	.align		4
        /*0000*/ 	.word	0x00000000
	.align		4
        /*0004*/ 	.word	0xffffffff
	.align		4
        /*0008*/ 	.word	0x00000000
	.align		4
        /*000c*/ 	.word	0xfffffffe
	.align		4
        /*0010*/ 	.word	0x00000000
	.align		4
        /*0014*/ 	.word	0xfffffffd
	.align		4
        /*0018*/ 	.word	0x00000000
	.align		4
        /*001c*/ 	.word	0xfffffffc


//--------------------- .text._Z4gemmPfiiS_iS_    --------------------------
	.section	.text._Z4gemmPfiiS_iS_,"ax",@progbits
	.align	128
        .global         _Z4gemmPfiiS_iS_
        .type           _Z4gemmPfiiS_iS_,@function
        .size           _Z4gemmPfiiS_iS_,(.L_x_5 - _Z4gemmPfiiS_iS_)
        .other          _Z4gemmPfiiS_iS_,@"STO_CUDA_ENTRY STV_DEFAULT"
_Z4gemmPfiiS_iS_:
.text._Z4gemmPfiiS_iS_:
[----:B------:R-:W-:Y:S08]  /*0000*/  LDC R1, c[0x0][0x37c] ;  /* 0x0000df00ff017b82 */ /* 0x000ff00000000800 */
[----:B------:R-:W0:Y:S01]  /*0010*/  LDC R0, c[0x0][0x388] ;  /* 0x0000e200ff007b82 */ /* 0x000e220000000800 */
[----:B------:R-:W1:Y:S01]  /*0020*/  S2R R3, SR_CTAID.Y ;  /* 0x0000000000037919 */ /* 0x000e620000002600 */
[----:B------:R-:W2:Y:S01]  /*0030*/  LDCU UR4, c[0x0][0x360] ;  /* 0x00006c00ff0477ac */ /* 0x000ea20008000800 */
[----:B------:R-:W-:Y:S01]  /*0040*/  HFMA2 R25, -RZ, RZ, 0, 0 ;  /* 0x00000000ff197431 */ /* 0x000fe200000001ff */
[----:B------:R-:W1:Y:S01]  /*0050*/  S2R R4, SR_TID.Y ;  /* 0x0000000000047919 */ /* 0x000e620000002200 */
[----:B------:R-:W1:Y:S03]  /*0060*/  LDCU UR8, c[0x0][0x364] ;  /* 0x00006c80ff0877ac */ /* 0x000e660008000800 */
[----:B------:R-:W2:Y:S01]  /*0070*/  S2UR UR5, SR_CTAID.X ;  /* 0x00000000000579c3 */ /* 0x000ea20000002500 */
[----:B------:R-:W3:Y:S01]  /*0080*/  S2R R2, SR_TID.X ;  /* 0x0000000000027919 */ /* 0x000ee20000002100 */
[----:B------:R-:W4:Y:S01]  /*0090*/  LDCU.64 UR6, c[0x0][0x358] ;  /* 0x00006b00ff0677ac */ /* 0x000f220008000a00 */
[----:B0-----:R-:W-:Y:S01]  /*00a0*/  ISETP.GE.AND P0, PT, R0, 0x1, PT ;  /* 0x000000010000780c */ /* 0x001fe20003f06270 */
[----:B--2---:R-:W-:Y:S01]  /*00b0*/  UIMAD UR4, UR4, UR5, URZ ;  /* 0x00000005040472a4 */ /* 0x004fe2000f8e02ff */
[----:B-1----:R-:W-:-:S05]  /*00c0*/  IMAD R3, R3, UR8, R4 ;  /* 0x0000000803037c24 */ /* 0x002fca000f8e0204 */
[----:B---3--:R-:W-:-:S06]  /*00d0*/  IADD3 R4, PT, PT, R2, UR4, RZ ;  /* 0x0000000402047c10 */ /* 0x008fcc000fffe0ff */
[----:B----4-:R-:W-:Y:S05]  /*00e0*/  @!P0 BRA `(.L_x_0) ;  /* 0x0000000800548947 */ /* 0x010fea0003800000 */
[C---:B------:R-:W-:Y:S02]  /*00f0*/  ISETP.GE.U32.AND P1, PT, R0.reuse, 0x8, PT ;  /* 0x000000080000780c */ /* 0x040fe40003f26070 */
[----:B------:R-:W-:Y:S02]  /*0100*/  LOP3.LUT R5, R0, 0x7, RZ, 0xc0, !PT ;  /* 0x0000000700057812 */ /* 0x000fe400078ec0ff */
[----:B------:R-:W-:Y:S02]  /*0110*/  MOV R25, RZ ;  /* 0x000000ff00197202 */ /* 0x000fe40000000f00 */
[----:B------:R-:W-:Y:S02]  /*0120*/  ISETP.NE.AND P0, PT, R5, RZ, PT ;  /* 0x000000ff0500720c */ /* 0x000fe40003f05270 */
[----:B------:R-:W-:-:S05]  /*0130*/  MOV R7, RZ ;  /* 0x000000ff00077202 */ /* 0x000fca0000000f00 */
[----:B------:R-:W-:Y:S06]  /*0140*/  @!P1 BRA `(.L_x_1) ;  /* 0x0000000400289947 */ /* 0x000fec0003800000 */
[----:B------:R-:W0:Y:S01]  /*0150*/  LDC R9, c[0x0][0x398] ;  /* 0x0000e600ff097b82 */ /* 0x000e220000000800 */
[----:B------:R-:W-:Y:S01]  /*0160*/  LOP3.LUT R7, R0, 0x7ffffff8, RZ, 0xc0, !PT ;  /* 0x7ffffff800077812 */ /* 0x000fe200078ec0ff */
[----:B------:R-:W-:Y:S01]  /*0170*/  IMAD R6, R3, R0, 0x3 ;  /* 0x0000000303067424 */ /* 0x000fe200078e0200 */
[----:B------:R-:W-:Y:S02]  /*0180*/  MOV R25, RZ ;  /* 0x000000ff00197202 */ /* 0x000fe40000000f00 */
[-C--:B------:R-:W-:Y:S02]  /*0190*/  MOV R8, R4.reuse ;  /* 0x0000000400087202 */ /* 0x080fe40000000f00 */
[----:B------:R-:W-:Y:S02]  /*01a0*/  IADD3 R10, PT, PT, -R7, RZ, RZ ;  /* 0x000000ff070a7210 */ /* 0x000fe40007ffe1ff */
[C---:B0-----:R-:W-:Y:S01]  /*01b0*/  IADD3 R2, PT, PT, R9.reuse, UR4, R2 ;  /* 0x0000000409027c10 */ /* 0x041fe2000fffe002 */
[C-C-:B------:R-:W-:Y:S01]  /*01c0*/  IMAD R11, R9.reuse, 0x3, R4.reuse ;  /* 0x00000003090b7824 */ /* 0x140fe200078e0204 */
[CC--:B------:R-:W-:Y:S01]  /*01d0*/  LEA R12, R9.reuse, R4.reuse, 0x1 ;  /* 0x00000004090c7211 */ /* 0x0c0fe200078e08ff */
[C-C-:B------:R-:W-:Y:S01]  /*01e0*/  IMAD R22, R9.reuse, 0x5, R4.reuse ;  /* 0x0000000509167824 */ /* 0x140fe200078e0204 */
[C---:B------:R-:W-:Y:S01]  /*01f0*/  LEA R13, R9.reuse, R4, 0x2 ;  /* 0x00000004090d7211 */ /* 0x040fe200078e10ff */
[----:B------:R-:W-:-:S02]  /*0200*/  IMAD R23, R9, 0x6, R4 ;  /* 0x0000000609177824 */ /* 0x000fc400078e0204 */
[----:B------:R-:W-:-:S07]  /*0210*/  IMAD R24, R9, 0x7, R4 ;  /* 0x0000000709187824 */ /* 0x000fce00078e0204 */
.L_x_2:
[----:B------:R-:W0:Y:S01]  /*0220*/  LDC.64 R18, c[0x0][0x380] ;  /* 0x0000e000ff127b82 */ /* 0x000e220000000a00 */
[----:B------:R-:W-:-:S07]  /*0230*/  IADD3 R21, PT, PT, R6, -0x3, RZ ;  /* 0xfffffffd06157810 */ /* 0x000fce0007ffe0ff */
[----:B------:R-:W1:Y:S01]  /*0240*/  LDC.64 R14, c[0x0][0x390] ;  /* 0x0000e400ff0e7b82 */ /* 0x000e620000000a00 */
[----:B0-----:R-:W-:-:S06]  /*0250*/  IMAD.WIDE.U32 R20, R21, 0x4, R18 ;  /* 0x0000000415147825 */ /* 0x001fcc00078e0012 */
[----:B------:R-:W2:Y:S01]  /*0260*/  LDG.E R20, desc[UR6][R20.64] ;  /* 0x0000000614147981 */ /* 0x000ea2000c1e1900 */
[----:B-1----:R-:W-:-:S06]  /*0270*/  IMAD.WIDE.U32 R16, R8, 0x4, R14 ;  /* 0x0000000408107825 */ /* 0x002fcc00078e000e */
[----:B------:R-:W2:Y:S01]  /*0280*/  LDG.E R16, desc[UR6][R16.64] ;  /* 0x0000000610107981 */ /* 0x000ea2000c1e1900 */
[----:B------:R-:W-:Y:S01]  /*0290*/  IADD3 R27, PT, PT, R6, -0x2, RZ ;  /* 0xfffffffe061b7810 */ /* 0x000fe20007ffe0ff */
[----:B------:R-:W-:-:S06]  /*02a0*/  IMAD.WIDE.U32 R28, R2, 0x4, R14 ;  /* 0x00000004021c7825 */ /* 0x000fcc00078e000e */
[----:B------:R-:W3:Y:S01]  /*02b0*/  LDG.E R28, desc[UR6][R28.64] ;  /* 0x000000061c1c7981 */ /* 0x000ee2000c1e1900 */
[----:B--2---:R-:W-:Y:S01]  /*02c0*/  FFMA R25, R20, R16, R25 ;  /* 0x0000001014197223 */ /* 0x004fe20000000019 */
[----:B------:R-:W-:Y:S01]  /*02d0*/  IMAD.WIDE.U32 R20, R27, 0x4, R18 ;  /* 0x000000041b147825 */ /* 0x000fe200078e0012 */
[----:B------:R-:W-:-:S05]  /*02e0*/  IADD3 R27, PT, PT, R6, -0x1, RZ ;  /* 0xffffffff061b7810 */ /* 0x000fca0007ffe0ff */
[----:B------:R-:W-:Y:S01]  /*02f0*/  IMAD.WIDE.U32 R26, R27, 0x4, R18 ;  /* 0x000000041b1a7825 */ /* 0x000fe200078e0012 */
[----:B------:R-:W3:Y:S04]  /*0300*/  LDG.E R20, desc[UR6][R20.64] ;  /* 0x0000000614147981 */ /* 0x000ee8000c1e1900 */
[----:B------:R0:W2:Y:S02]  /*0310*/  LDG.E R16, desc[UR6][R26.64] ;  /* 0x000000061a107981 */ /* 0x0000a4000c1e1900 */
[----:B0-----:R-:W-:-:S05]  /*0320*/  IMAD.WIDE.U32 R26, R12, 0x4, R14 ;  /* 0x000000040c1a7825 */ /* 0x001fca00078e000e */
[----:B------:R-:W2:Y:S01]  /*0330*/  LDG.E R17, desc[UR6][R26.64] ;  /* 0x000000061a117981 */ /* 0x000ea2000c1e1900 */
[----:B------:R-:W-:Y:S01]  /*0340*/  IADD3 R21, PT, PT, R6, 0x1, RZ ;  /* 0x0000000106157810 */ /* 0x000fe20007ffe0ff */
[----:B---3--:R-:W-:-:S04]  /*0350*/  FFMA R25, R20, R28, R25 ;  /* 0x0000001c14197223 */ /* 0x008fc80000000019 */
[----:B--2---:R-:W-:Y:S01]  /*0360*/  FFMA R25, R16, R17, R25 ;  /* 0x0000001110197223 */ /* 0x004fe20000000019 */
[----:B------:R-:W-:-:S05]  /*0370*/  IMAD.WIDE.U32 R16, R6, 0x4, R18 ;  /* 0x0000000406107825 */ /* 0x000fca00078e0012 */
[----:B------:R0:W2:Y:S02]  /*0380*/  LDG.E R28, desc[UR6][R16.64] ;  /* 0x00000006101c7981 */ /* 0x0000a4000c1e1900 */
[----:B0-----:R-:W-:-:S04]  /*0390*/  IMAD.WIDE.U32 R16, R21, 0x4, R18 ;  /* 0x0000000415107825 */ /* 0x001fc800078e0012 */
[--C-:B------:R-:W-:Y:S02]  /*03a0*/  IMAD.WIDE.U32 R20, R11, 0x4, R14.reuse ;  /* 0x000000040b147825 */ /* 0x100fe400078e000e */
[----:B------:R-:W3:Y:S04]  /*03b0*/  LDG.E R16, desc[UR6][R16.64] ;  /* 0x0000000610107981 */ /* 0x000ee8000c1e1900 */
[----:B------:R0:W2:Y:S02]  /*03c0*/  LDG.E R29, desc[UR6][R20.64] ;  /* 0x00000006141d7981 */ /* 0x0000a4000c1e1900 */
[----:B0-----:R-:W-:-:S05]  /*03d0*/  IMAD.WIDE.U32 R20, R13, 0x4, R14 ;  /* 0x000000040d147825 */ /* 0x001fca00078e000e */
[----:B------:R0:W3:Y:S01]  /*03e0*/  LDG.E R26, desc[UR6][R20.64] ;  /* 0x00000006141a7981 */ /* 0x0000e2000c1e1900 */
[C---:B------:R-:W-:Y:S02]  /*03f0*/  IADD3 R27, PT, PT, R6.reuse, 0x3, RZ ;  /* 0x00000003061b7810 */ /* 0x040fe40007ffe0ff */
[----:B0-----:R-:W-:Y:S01]  /*0400*/  IADD3 R21, PT, PT, R6, 0x4, RZ ;  /* 0x0000000406157810 */ /* 0x001fe20007ffe0ff */
[----:B--2---:R-:W-:Y:S01]  /*0410*/  FFMA R25, R28, R29, R25 ;  /* 0x0000001d1c197223 */ /* 0x004fe20000000019 */
[----:B------:R-:W-:-:S05]  /*0420*/  IADD3 R29, PT, PT, R6, 0x2, RZ ;  /* 0x00000002061d7810 */ /* 0x000fca0007ffe0ff */
[----:B------:R-:W-:-:S06]  /*0430*/  IMAD.WIDE.U32 R28, R29, 0x4, R18 ;  /* 0x000000041d1c7825 */ /* 0x000fcc00078e0012 */
[----:B------:R-:W2:Y:S01]  /*0440*/  LDG.E R28, desc[UR6][R28.64] ;  /* 0x000000061c1c7981 */ /* 0x000ea2000c1e1900 */
[----:B---3--:R-:W-:Y:S01]  /*0450*/  FFMA R25, R16, R26, R25 ;  /* 0x0000001a10197223 */ /* 0x008fe20000000019 */
[----:B------:R-:W-:-:S04]  /*0460*/  IMAD.WIDE.U32 R16, R22, 0x4, R14 ;  /* 0x0000000416107825 */ /* 0x000fc800078e000e */
[--C-:B------:R-:W-:Y:S02]  /*0470*/  IMAD.WIDE.U32 R26, R27, 0x4, R18.reuse ;  /* 0x000000041b1a7825 */ /* 0x100fe400078e0012 */
[----:B------:R-:W2:Y:S02]  /*0480*/  LDG.E R16, desc[UR6][R16.64] ;  /* 0x0000000610107981 */ /* 0x000ea4000c1e1900 */
[----:B------:R-:W-:Y:S02]  /*0490*/  IMAD.WIDE.U32 R18, R21, 0x4, R18 ;  /* 0x0000000415127825 */ /* 0x000fe400078e0012 */
[----:B------:R-:W3:Y:S02]  /*04a0*/  LDG.E R26, desc[UR6][R26.64] ;  /* 0x000000061a1a7981 */ /* 0x000ee4000c1e1900 */
[--C-:B------:R-:W-:Y:S02]  /*04b0*/  IMAD.WIDE.U32 R20, R23, 0x4, R14.reuse ;  /* 0x0000000417147825 */ /* 0x100fe400078e000e */
[----:B------:R-:W4:Y:S02]  /*04c0*/  LDG.E R18, desc[UR6][R18.64] ;  /* 0x0000000612127981 */ /* 0x000f24000c1e1900 */
[----:B------:R-:W-:-:S02]  /*04d0*/  IMAD.WIDE.U32 R14, R24, 0x4, R14 ;  /* 0x00000004180e7825 */ /* 0x000fc400078e000e */
[----:B------:R-:W3:Y:S04]  /*04e0*/  LDG.E R21, desc[UR6][R20.64] ;  /* 0x0000000614157981 */ /* 0x000ee8000c1e1900 */
[----:B------:R-:W4:Y:S01]  /*04f0*/  LDG.E R14, desc[UR6][R14.64] ;  /* 0x000000060e0e7981 */ /* 0x000f22000c1e1900 */
[----:B------:R-:W-:-:S04]  /*0500*/  IADD3 R10, PT, PT, R10, 0x8, RZ ;  /* 0x000000080a0a7810 */ /* 0x000fc80007ffe0ff */
[----:B------:R-:W-:Y:S02]  /*0510*/  ISETP.NE.AND P1, PT, R10, RZ, PT ;  /* 0x000000ff0a00720c */ /* 0x000fe40003f25270 */
[----:B------:R-:W-:Y:S02]  /*0520*/  IADD3 R6, PT, PT, R6, 0x8, RZ ;  /* 0x0000000806067810 */ /* 0x000fe40007ffe0ff */
[C---:B------:R-:W-:Y:S02]  /*0530*/  LEA R2, R9.reuse, R2, 0x3 ;  /* 0x0000000209027211 */ /* 0x040fe400078e18ff */
[C---:B------:R-:W-:Y:S02]  /*0540*/  LEA R12, R9.reuse, R12, 0x3 ;  /* 0x0000000c090c7211 */ /* 0x040fe400078e18ff */
[C---:B------:R-:W-:Y:S02]  /*0550*/  LEA R11, R9.reuse, R11, 0x3 ;  /* 0x0000000b090b7211 */ /* 0x040fe400078e18ff */
[----:B------:R-:W-:-:S02]  /*0560*/  LEA R13, R9, R13, 0x3 ;  /* 0x0000000d090d7211 */ /* 0x000fc400078e18ff */
[C---:B------:R-:W-:Y:S02]  /*0570*/  LEA R22, R9.reuse, R22, 0x3 ;  /* 0x0000001609167211 */ /* 0x040fe400078e18ff */
[C---:B------:R-:W-:Y:S02]  /*0580*/  LEA R23, R9.reuse, R23, 0x3 ;  /* 0x0000001709177211 */ /* 0x040fe400078e18ff */
[C---:B------:R-:W-:Y:S02]  /*0590*/  LEA R24, R9.reuse, R24, 0x3 ;  /* 0x0000001809187211 */ /* 0x040fe400078e18ff */
[----:B------:R-:W-:Y:S01]  /*05a0*/  LEA R8, R9, R8, 0x3 ;  /* 0x0000000809087211 */ /* 0x000fe200078e18ff */
[----:B--2---:R-:W-:-:S04]  /*05b0*/  FFMA R25, R28, R16, R25 ;  /* 0x000000101c197223 */ /* 0x004fc80000000019 */
[----:B---3--:R-:W-:-:S04]  /*05c0*/  FFMA R25, R26, R21, R25 ;  /* 0x000000151a197223 */ /* 0x008fc80000000019 */
[----:B----4-:R-:W-:Y:S01]  /*05d0*/  FFMA R25, R18, R14, R25 ;  /* 0x0000000e12197223 */ /* 0x010fe20000000019 */
[----:B------:R-:W-:Y:S06]  /*05e0*/  @P1 BRA `(.L_x_2) ;  /* 0xfffffffc000c1947 */ /* 0x000fec000383ffff */
.L_x_1:
[----:B------:R-:W-:Y:S05]  /*05f0*/  @!P0 BRA `(.L_x_0) ;  /* 0x0000000400108947 */ /* 0x000fea0003800000 */
[----:B------:R-:W-:Y:S02]  /*0600*/  ISETP.GE.U32.AND P0, PT, R5, 0x4, PT ;  /* 0x000000040500780c */ /* 0x000fe40003f06070 */
[----:B------:R-:W-:-:S04]  /*0610*/  LOP3.LUT R6, R0, 0x3, RZ, 0xc0, !PT ;  /* 0x0000000300067812 */ /* 0x000fc800078ec0ff */
[----:B------:R-:W-:-:S07]  /*0620*/  ISETP.NE.AND P1, PT, R6, RZ, PT ;  /* 0x000000ff0600720c */ /* 0x000fce0003f25270 */
[----:B------:R-:W-:Y:S06]  /*0630*/  @!P0 BRA `(.L_x_3) ;  /* 0x0000000000808947 */ /* 0x000fec0003800000 */
[----:B------:R-:W0:Y:S01]  /*0640*/  LDC.64 R8, c[0x0][0x390] ;  /* 0x0000e400ff087b82 */ /* 0x000e220000000a00 */
[----:B------:R-:W1:Y:S01]  /*0650*/  LDCU UR4, c[0x0][0x398] ;  /* 0x00007300ff0477ac */ /* 0x000e620008000800 */
[----:B------:R-:W-:-:S05]  /*0660*/  IMAD R5, R3, R0, R7 ;  /* 0x0000000003057224 */ /* 0x000fca00078e0207 */
[C---:B------:R-:W-:Y:S01]  /*0670*/  IADD3 R21, PT, PT, R5.reuse, 0x1, RZ ;  /* 0x0000000105157810 */ /* 0x040fe20007ffe0ff */
[----:B------:R-:W2:Y:S01]  /*0680*/  LDC.64 R10, c[0x0][0x380] ;  /* 0x0000e000ff0a7b82 */ /* 0x000ea20000000a00 */
[----:B------:R-:W-:Y:S01]  /*0690*/  IADD3 R15, PT, PT, R5, 0x2, RZ ;  /* 0x00000002050f7810 */ /* 0x000fe20007ffe0ff */
[----:B-1----:R-:W-:-:S04]  /*06a0*/  IMAD R13, R7, UR4, R4 ;  /* 0x00000004070d7c24 */ /* 0x002fc8000f8e0204 */
[C---:B0-----:R-:W-:Y:S01]  /*06b0*/  IMAD.WIDE.U32 R18, R13.reuse, 0x4, R8 ;  /* 0x000000040d127825 */ /* 0x041fe200078e0008 */
[----:B------:R-:W-:-:S04]  /*06c0*/  IADD3 R13, PT, PT, R13, UR4, RZ ;  /* 0x000000040d0d7c10 */ /* 0x000fc8000fffe0ff */
[----:B------:R-:W-:Y:S01]  /*06d0*/  IADD3 R27, PT, PT, R13, UR4, RZ ;  /* 0x000000040d1b7c10 */ /* 0x000fe2000fffe0ff */
[--C-:B--2---:R-:W-:Y:S01]  /*06e0*/  IMAD.WIDE.U32 R22, R5, 0x4, R10.reuse ;  /* 0x0000000405167825 */ /* 0x104fe200078e000a */
[----:B------:R-:W2:Y:S03]  /*06f0*/  LDG.E R18, desc[UR6][R18.64] ;  /* 0x0000000612127981 */ /* 0x000ea6000c1e1900 */
[----:B------:R-:W-:Y:S01]  /*0700*/  IMAD.WIDE.U32 R20, R21, 0x4, R10 ;  /* 0x0000000415147825 */ /* 0x000fe200078e000a */
[----:B------:R-:W2:Y:S03]  /*0710*/  LDG.E R2, desc[UR6][R22.64] ;  /* 0x0000000616027981 */ /* 0x000ea6000c1e1900 */
[----:B------:R-:W-:Y:S01]  /*0720*/  IMAD.WIDE.U32 R16, R13, 0x4, R8 ;  /* 0x000000040d107825 */ /* 0x000fe200078e0008 */
[----:B------:R-:W-:Y:S01]  /*0730*/  IADD3 R5, PT, PT, R5, 0x3, RZ ;  /* 0x0000000305057810 */ /* 0x000fe20007ffe0ff */
[----:B------:R-:W3:Y:S01]  /*0740*/  LDG.E R20, desc[UR6][R20.64] ;  /* 0x0000000614147981 */ /* 0x000ee2000c1e1900 */
[----:B------:R-:W-:Y:S01]  /*0750*/  IADD3 R29, PT, PT, R27, UR4, RZ ;  /* 0x000000041b1d7c10 */ /* 0x000fe2000fffe0ff */
[----:B------:R-:W-:-:S02]  /*0760*/  IMAD.WIDE.U32 R14, R15, 0x4, R10 ;  /* 0x000000040f0e7825 */ /* 0x000fc400078e000a */
[----:B------:R-:W3:Y:S02]  /*0770*/  LDG.E R16, desc[UR6][R16.64] ;  /* 0x0000000610107981 */ /* 0x000ee4000c1e1900 */
[----:B------:R-:W-:Y:S02]  /*0780*/  IMAD.WIDE.U32 R12, R27, 0x4, R8 ;  /* 0x000000041b0c7825 */ /* 0x000fe400078e0008 */
[----:B------:R-:W4:Y:S02]  /*0790*/  LDG.E R15, desc[UR6][R14.64] ;  /* 0x000000060e0f7981 */ /* 0x000f24000c1e1900 */
[----:B------:R-:W-:Y:S02]  /*07a0*/  IMAD.WIDE.U32 R10, R5, 0x4, R10 ;  /* 0x00000004050a7825 */ /* 0x000fe400078e000a */
[----:B------:R-:W4:Y:S02]  /*07b0*/  LDG.E R12, desc[UR6][R12.64] ;  /* 0x000000060c0c7981 */ /* 0x000f24000c1e1900 */
[----:B------:R-:W-:-:S02]  /*07c0*/  IMAD.WIDE.U32 R8, R29, 0x4, R8 ;  /* 0x000000041d087825 */ /* 0x000fc400078e0008 */
[----:B------:R-:W5:Y:S04]  /*07d0*/  LDG.E R11, desc[UR6][R10.64] ;  /* 0x000000060a0b7981 */ /* 0x000f68000c1e1900 */
[----:B------:R-:W5:Y:S01]  /*07e0*/  LDG.E R8, desc[UR6][R8.64] ;  /* 0x0000000608087981 */ /* 0x000f62000c1e1900 */
[----:B------:R-:W-:Y:S01]  /*07f0*/  IADD3 R7, PT, PT, R7, 0x4, RZ ;  /* 0x0000000407077810 */ /* 0x000fe20007ffe0ff */
[----:B--2---:R-:W-:-:S04]  /*0800*/  FFMA R25, R2, R18, R25 ;  /* 0x0000001202197223 */ /* 0x004fc80000000019 */
[----:B---3--:R-:W-:-:S04]  /*0810*/  FFMA R20, R20, R16, R25 ;  /* 0x0000001014147223 */ /* 0x008fc80000000019 */
[----:B----4-:R-:W-:-:S04]  /*0820*/  FFMA R20, R15, R12, R20 ;  /* 0x0000000c0f147223 */ /* 0x010fc80000000014 */
[----:B-----5:R-:W-:-:S07]  /*0830*/  FFMA R25, R11, R8, R20 ;  /* 0x000000080b197223 */ /* 0x020fce0000000014 */
.L_x_3:
[----:B------:R-:W-:Y:S05]  /*0840*/  @!P1 BRA `(.L_x_0) ;  /* 0x00000000007c9947 */ /* 0x000fea0003800000 */
[----:B------:R-:W-:Y:S02]  /*0850*/  ISETP.NE.AND P0, PT, R6, 0x1, PT ;  /* 0x000000010600780c */ /* 0x000fe40003f05270 */
[----:B------:R-:W-:-:S04]  /*0860*/  LOP3.LUT R5, R0, 0x1, RZ, 0xc0, !PT ;  /* 0x0000000100057812 */ /* 0x000fc800078ec0ff */
[----:B------:R-:W-:-:S07]  /*0870*/  ISETP.NE.U32.AND P1, PT, R5, 0x1, PT ;  /* 0x000000010500780c */ /* 0x000fce0003f25070 */
[----:B------:R-:W0:Y:S01]  /*0880*/  @P0 LDC R2, c[0x0][0x398] ;  /* 0x0000e600ff020b82 */ /* 0x000e220000000800 */
[----:B------:R-:W-:-:S07]  /*0890*/  @P0 IMAD R15, R3, R0, R7 ;  /* 0x00000000030f0224 */ /* 0x000fce00078e0207 */
[----:B------:R-:W1:Y:S08]  /*08a0*/  @P0 LDC.64 R16, c[0x0][0x390] ;  /* 0x0000e400ff100b82 */ /* 0x000e700000000a00 */
[----:B------:R-:W2:Y:S08]  /*08b0*/  @P0 LDC.64 R12, c[0x0][0x380] ;  /* 0x0000e000ff0c0b82 */ /* 0x000eb00000000a00 */
[----:B------:R-:W3:Y:S01]  /*08c0*/  @!P1 LDC R6, c[0x0][0x398] ;  /* 0x0000e600ff069b82 */ /* 0x000ee20000000800 */
[C---:B0-----:R-:W-:Y:S01]  /*08d0*/  @P0 IMAD R5, R7.reuse, R2, R4 ;  /* 0x0000000207050224 */ /* 0x041fe200078e0204 */
[----:B------:R-:W-:-:S04]  /*08e0*/  @P0 IADD3 R7, PT, PT, R7, 0x2, RZ ;  /* 0x0000000207070810 */ /* 0x000fc80007ffe0ff */
[C---:B------:R-:W-:Y:S02]  /*08f0*/  @P0 IADD3 R21, PT, PT, R5.reuse, R2, RZ ;  /* 0x0000000205150210 */ /* 0x040fe40007ffe0ff */
[----:B------:R-:W0:Y:S01]  /*0900*/  @!P1 LDC.64 R10, c[0x0][0x380] ;  /* 0x0000e000ff0a9b82 */ /* 0x000e220000000a00 */
[----:B-1----:R-:W-:Y:S01]  /*0910*/  @P0 IMAD.WIDE.U32 R18, R5, 0x4, R16 ;  /* 0x0000000405120825 */ /* 0x002fe200078e0010 */
[----:B------:R-:W-:-:S06]  /*0920*/  @P0 IADD3 R5, PT, PT, R15, 0x1, RZ ;  /* 0x000000010f050810 */ /* 0x000fcc0007ffe0ff */
[----:B------:R-:W1:Y:S01]  /*0930*/  @!P1 LDC.64 R8, c[0x0][0x390] ;  /* 0x0000e400ff089b82 */ /* 0x000e620000000a00 */
[--C-:B--2---:R-:W-:Y:S01]  /*0940*/  @P0 IMAD.WIDE.U32 R14, R15, 0x4, R12.reuse ;  /* 0x000000040f0e0825 */ /* 0x104fe200078e000c */
[----:B------:R-:W2:Y:S03]  /*0950*/  @P0 LDG.E R2, desc[UR6][R18.64] ;  /* 0x0000000612020981 */ /* 0x000ea6000c1e1900 */
[----:B------:R-:W-:Y:S02]  /*0960*/  @P0 IMAD.WIDE.U32 R12, R5, 0x4, R12 ;  /* 0x00000004050c0825 */ /* 0x000fe400078e000c */
[----:B------:R-:W2:Y:S02]  /*0970*/  @P0 LDG.E R14, desc[UR6][R14.64] ;  /* 0x000000060e0e0981 */ /* 0x000ea4000c1e1900 */
[----:B------:R-:W-:Y:S02]  /*0980*/  @!P1 IMAD R5, R3, R0, R7 ;  /* 0x0000000003059224 */ /* 0x000fe400078e0207 */
[----:B------:R-:W-:Y:S01]  /*0990*/  @P0 IMAD.WIDE.U32 R16, R21, 0x4, R16 ;  /* 0x0000000415100825 */ /* 0x000fe200078e0010 */
[----:B------:R-:W4:Y:S03]  /*09a0*/  @P0 LDG.E R13, desc[UR6][R12.64] ;  /* 0x000000060c0d0981 */ /* 0x000f26000c1e1900 */
[----:B---3--:R-:W-:-:S02]  /*09b0*/  @!P1 IMAD R7, R7, R6, R4 ;  /* 0x0000000607079224 */ /* 0x008fc400078e0204 */
[----:B0-----:R-:W-:Y:S01]  /*09c0*/  @!P1 IMAD.WIDE.U32 R10, R5, 0x4, R10 ;  /* 0x00000004050a9825 */ /* 0x001fe200078e000a */
[----:B------:R-:W4:Y:S05]  /*09d0*/  @P0 LDG.E R16, desc[UR6][R16.64] ;  /* 0x0000000610100981 */ /* 0x000f2a000c1e1900 */
[----:B------:R-:W3:Y:S01]  /*09e0*/  @!P1 LDG.E R10, desc[UR6][R10.64] ;  /* 0x000000060a0a9981 */ /* 0x000ee2000c1e1900 */
[----:B-1----:R-:W-:-:S06]  /*09f0*/  @!P1 IMAD.WIDE.U32 R8, R7, 0x4, R8 ;  /* 0x0000000407089825 */ /* 0x002fcc00078e0008 */
[----:B------:R-:W3:Y:S01]  /*0a00*/  @!P1 LDG.E R8, desc[UR6][R8.64] ;  /* 0x0000000608089981 */ /* 0x000ee2000c1e1900 */
[----:B--2---:R-:W-:-:S04]  /*0a10*/  @P0 FFMA R2, R14, R2, R25 ;  /* 0x000000020e020223 */ /* 0x004fc80000000019 */
[----:B----4-:R-:W-:-:S04]  /*0a20*/  @P0 FFMA R25, R13, R16, R2 ;  /* 0x000000100d190223 */ /* 0x010fc80000000002 */
[----:B---3--:R-:W-:-:S07]  /*0a30*/  @!P1 FFMA R25, R10, R8, R25 ;  /* 0x000000080a199223 */ /* 0x008fce0000000019 */
.L_x_0:
[----:B------:R-:W0:Y:S01]  /*0a40*/  LDC.64 R6, c[0x0][0x3a0] ;  /* 0x0000e800ff067b82 */ /* 0x000e220000000a00 */
[----:B------:R-:W1:Y:S02]  /*0a50*/  LDCU UR4, c[0x0][0x398] ;  /* 0x00007300ff0477ac */ /* 0x000e640008000800 */
[----:B-1----:R-:W-:-:S04]  /*0a60*/  IMAD R3, R3, UR4, R4 ;  /* 0x0000000403037c24 */ /* 0x002fc8000f8e0204 */
[----:B0-----:R-:W-:-:S05]  /*0a70*/  IMAD.WIDE.U32 R2, R3, 0x4, R6 ;  /* 0x0000000403027825 */ /* 0x001fca00078e0006 */
[----:B------:R-:W-:Y:S01]  /*0a80*/  STG.E desc[UR6][R2.64], R25 ;  /* 0x0000001902007986 */ /* 0x000fe2000c101906 */
[----:B------:R-:W-:Y:S05]  /*0a90*/  EXIT ;  /* 0x000000000000794d */ /* 0x000fea0003800000 */
.L_x_4:
[----:B------:R-:W-:-:S00]  /*0aa0*/  BRA `(.L_x_4) ;  /* 0xfffffffc00fc7947 */ /* 0x000fc0000383ffff */
[----:B------:R-:W-:-:S00]  /*0ab0*/  NOP ;  /* 0x0000000000007918 */ /* 0x000fc00000000000 */
        /* <DEDUP_REMOVED lines=12> */
.L_x_5:


//--------------------- .nv.shared.reserved.0     --------------------------
	.section	.nv.shared.reserved.0,"aw",@nobits
	.weak		__nv_reservedSMEM_offset_0_alias
	.size		__nv_reservedSMEM_offset_0_alias, 0, 64
	.other		__nv_reservedSMEM_offset_0_alias,@"STO_CUDA_RESERVED_SHARED STV_DEFAULT"
__nv_reservedSMEM_offset_0_alias:
	.zero		0
	.zero		64


//--------------------- .nv.constant0._Z4gemmPfiiS_iS_ --------------------------
	.section	.nv.constant0._Z4gemmPfiiS_iS_,"a",@progbits
	.sectionflags	@""
	.align	4
.nv.constant0._Z4gemmPfiiS_iS_:
	.zero		936


//--------------------- SYMBOLS --------------------------

	.type		.nv.reservedSmem.offset0,@object
	.size		.nv.reservedSmem.offset0,0x4
